	.headerflags	@"EF_CUDA_TEXMODE_UNIFIED EF_CUDA_64BIT_ADDRESS EF_CUDA_ACCELERATORS EF_CUDA_SM90 EF_CUDA_VIRTUAL_SM(EF_CUDA_SM90)"
	.elftype	@"ET_EXEC"


//--------------------- .nv.info                  --------------------------
	.section	.nv.info,"",@"SHT_CUDA_INFO"
	.align	4


	//----- nvinfo : EIATTR_REGCOUNT
	.align		4
        /*0000*/ 	.byte	0x04, 0x2f
        /*0002*/ 	.short	(.L_1 - .L_0)
	.align		4
.L_0:
        /*0004*/ 	.word	index@(triton_poi_fused_add_mul_native_layer_norm_2)
        /*0008*/ 	.word	0x0000001a


	//----- nvinfo : EIATTR_MIN_STACK_SIZE
	.align		4
.L_1:
        /*000c*/ 	.byte	0x04, 0x12
        /*000e*/ 	.short	(.L_3 - .L_2)
	.align		4
.L_2:
        /*0010*/ 	.word	index@(triton_poi_fused_add_mul_native_layer_norm_2)
        /*0014*/ 	.word	0x00000000


	//----- nvinfo : EIATTR_FRAME_SIZE
	.align		4
.L_3:
        /*0018*/ 	.byte	0x04, 0x11
        /*001a*/ 	.short	(.L_5 - .L_4)
	.align		4
.L_4:
        /*001c*/ 	.word	index@(triton_poi_fused_add_mul_native_layer_norm_2)
        /*0020*/ 	.word	0x00000000


	//----- nvinfo : EIATTR_MIN_STACK_SIZE
	.align		4
.L_5:
        /*0024*/ 	.byte	0x04, 0x12
        /*0026*/ 	.short	(.L_7 - .L_6)
	.align		4
.L_6:
        /*0028*/ 	.word	index@(triton_poi_fused_add_mul_native_layer_norm_2)
        /*002c*/ 	.word	0x00000000
.L_7:


//--------------------- .nv.info.triton_poi_fused_add_mul_native_layer_norm_2 --------------------------
	.section	.nv.info.triton_poi_fused_add_mul_native_layer_norm_2,"",@"SHT_CUDA_INFO"
	.sectionflags	@""
	.align	4


	//----- nvinfo : EIATTR_CUDA_API_VERSION
	.align		4
        /*0000*/ 	.byte	0x04, 0x37
        /*0002*/ 	.short	(.L_9 - .L_8)
.L_8:
        /*0004*/ 	.word	0x0000007c


	//----- nvinfo : EIATTR_KPARAM_INFO
	.align		4
.L_9:
        /*0008*/ 	.byte	0x04, 0x17
        /*000a*/ 	.short	(.L_11 - .L_10)
.L_10:
        /*000c*/ 	.word	0x00000000
        /*0010*/ 	.short	0x0005
        /*0012*/ 	.short	0x0028
        /*0014*/ 	.byte	0x00, 0xf0, 0x11, 0x00


	//----- nvinfo : EIATTR_KPARAM_INFO
	.align		4
.L_11:
        /*0018*/ 	.byte	0x04, 0x17
        /*001a*/ 	.short	(.L_13 - .L_12)
.L_12:
        /*001c*/ 	.word	0x00000000
        /*0020*/ 	.short	0x0004
        /*0022*/ 	.short	0x0020
        /*0024*/ 	.byte	0x00, 0xf4, 0x21, 0x00


	//----- nvinfo : EIATTR_KPARAM_INFO
	.align		4
.L_13:
        /*0028*/ 	.byte	0x04, 0x17
        /*002a*/ 	.short	(.L_15 - .L_14)
.L_14:
        /*002c*/ 	.word	0x00000000
        /*0030*/ 	.short	0x0003
        /*0032*/ 	.short	0x0018
        /*0034*/ 	.byte	0x00, 0xf4, 0x21, 0x00


	//----- nvinfo : EIATTR_KPARAM_INFO
	.align		4
.L_15:
        /*0038*/ 	.byte	0x04, 0x17
        /*003a*/ 	.short	(.L_17 - .L_16)
.L_16:
        /*003c*/ 	.word	0x00000000
        /*0040*/ 	.short	0x0002
        /*0042*/ 	.short	0x0010
        /*0044*/ 	.byte	0x00, 0xf4, 0x21, 0x00


	//----- nvinfo : EIATTR_KPARAM_INFO
	.align		4
.L_17:
        /*0048*/ 	.byte	0x04, 0x17
        /*004a*/ 	.short	(.L_19 - .L_18)
.L_18:
        /*004c*/ 	.word	0x00000000
        /*0050*/ 	.short	0x0001
        /*0052*/ 	.short	0x0008
        /*0054*/ 	.byte	0x00, 0xf4, 0x21, 0x00


	//----- nvinfo : EIATTR_KPARAM_INFO
	.align		4
.L_19:
        /*0058*/ 	.byte	0x04, 0x17
        /*005a*/ 	.short	(.L_21 - .L_20)
.L_20:
        /*005c*/ 	.word	0x00000000
        /*0060*/ 	.short	0x0000
        /*0062*/ 	.short	0x0000
        /*0064*/ 	.byte	0x00, 0xf4, 0x21, 0x00


	//----- nvinfo : EIATTR_SPARSE_MMA_MASK
	.align		4
.L_21:
        /*0068*/ 	.byte	0x03, 0x50
        /*006a*/ 	.short	0x0000


	//----- nvinfo : EIATTR_MAXREG_COUNT
	.align		4
        /*006c*/ 	.byte	0x03, 0x1b
        /*006e*/ 	.short	0x00ff


	//----- nvinfo : EIATTR_EXIT_INSTR_OFFSETS
	.align		4
        /*0070*/ 	.byte	0x04, 0x1c
        /*0072*/ 	.short	(.L_23 - .L_22)


	//   ....[0]....
.L_22:
        /*0074*/ 	.word	0x00000370


	//   ....[1]....
        /*0078*/ 	.word	0x00000390


	//----- nvinfo : EIATTR_REQNTID
	.align		4
.L_23:
        /*007c*/ 	.byte	0x04, 0x10
        /*007e*/ 	.short	(.L_25 - .L_24)
.L_24:
        /*0080*/ 	.word	0x00000020
        /*0084*/ 	.word	0x00000001
        /*0088*/ 	.word	0x00000001


	//----- nvinfo : EIATTR_CBANK_PARAM_SIZE
	.align		4
.L_25:
        /*008c*/ 	.byte	0x03, 0x19
        /*008e*/ 	.short	0x002c


	//----- nvinfo : EIATTR_PARAM_CBANK
	.align		4
        /*0090*/ 	.byte	0x04, 0x0a
        /*0092*/ 	.short	(.L_27 - .L_26)
	.align		4
.L_26:
        /*0094*/ 	.word	index@(.nv.constant0.triton_poi_fused_add_mul_native_layer_norm_2)
        /*0098*/ 	.short	0x0210
        /*009a*/ 	.short	0x002c


	//----- nvinfo : EIATTR_SW_WAR
	.align		4
.L_27:
        /*009c*/ 	.byte	0x04, 0x36
        /*009e*/ 	.short	(.L_29 - .L_28)
.L_28:
        /*00a0*/ 	.word	0x00000008
.L_29:


//--------------------- .nv.callgraph             --------------------------
	.section	.nv.callgraph,"",@"SHT_CUDA_CALLGRAPH"
	.align	4
	.sectionentsize	8
	.align		4
        /*0000*/ 	.word	0x00000000
	.align		4
        /*0004*/ 	.word	0xffffffff
	.align		4
        /*0008*/ 	.word	0x00000000
	.align		4
        /*000c*/ 	.word	0xfffffffe
	.align		4
        /*0010*/ 	.word	0x00000000
	.align		4
        /*0014*/ 	.word	0xfffffffd
	.align		4
        /*0018*/ 	.word	0x00000000
	.align		4
        /*001c*/ 	.word	0xfffffffc


//--------------------- .text.triton_poi_fused_add_mul_native_layer_norm_2 --------------------------
	.section	.text.triton_poi_fused_add_mul_native_layer_norm_2,"ax",@progbits
	.align	128
        .global         triton_poi_fused_add_mul_native_layer_norm_2
        .type           triton_poi_fused_add_mul_native_layer_norm_2,@function
        .size           triton_poi_fused_add_mul_native_layer_norm_2,(.L_x_1 - triton_poi_fused_add_mul_native_layer_norm_2)
        .other          triton_poi_fused_add_mul_native_layer_norm_2,@"STO_CUDA_ENTRY STV_DEFAULT"
triton_poi_fused_add_mul_native_layer_norm_2:
.text.triton_poi_fused_add_mul_native_layer_norm_2:
[----:B------:R-:W0:Y:S01]  /*0000*/  LDC R1, c[0x0][0x28] ;  /* 0x00000a00ff017b82 */ /* 0x000e220000000800 */
[----:B------:R-:W1:Y:S07]  /*0010*/  S2R R0, SR_TID.X ;  /* 0x0000000000007919 */ /* 0x000e6e0000002100 */
[----:B------:R-:W2:Y:S01]  /*0020*/  LDC.64 R4, c[0x0][0x218] ;  /* 0x00008600ff047b82 */ /* 0x000ea20000000a00 */
[----:B------:R-:W-:Y:S01]  /*0030*/  HFMA2.MMA R19, -RZ, RZ, 0, 0 ;  /* 0x00000000ff137435 */ /* 0x000fe200000001ff */
[----:B------:R-:W-:Y:S01]  /*0040*/  ULDC.64 UR4, c[0x0][0x208] ;  /* 0x0000820000047ab9 */ /* 0x000fe20000000a00 */
[----:B------:R-:W3:Y:S05]  /*0050*/  S2R R13, SR_CTAID.X ;  /* 0x00000000000d7919 */ /* 0x000eea0000002500 */
[----:B------:R-:W4:Y:S08]  /*0060*/  LDC.64 R2, c[0x0][0x210] ;  /* 0x00008400ff027b82 */ /* 0x000f300000000a00 */
[----:B------:R-:W5:Y:S08]  /*0070*/  LDC.64 R8, c[0x0][0x228] ;  /* 0x00008a00ff087b82 */ /* 0x000f700000000a00 */
[----:B------:R-:W4:Y:S01]  /*0080*/  LDC.64 R6, c[0x0][0x220] ;  /* 0x00008800ff067b82 */ /* 0x000f220000000a00 */
[----:B-1----:R-:W-:-:S04]  /*0090*/  SHF.L.U32 R0, R0, 0x1, RZ ;  /* 0x0000000100007819 */ /* 0x002fc800000006ff */
[----:B------:R-:W-:-:S05]  /*00a0*/  LOP3.LUT R0, R0, 0x3e, RZ, 0xc0, !PT ;  /* 0x0000003e00007812 */ /* 0x000fca00078ec0ff */
[----:B---3--:R-:W-:-:S05]  /*00b0*/  IMAD R13, R13, 0x40, R0 ;  /* 0x000000400d0d7824 */ /* 0x008fca00078e0200 */
[----:B------:R-:W-:Y:S02]  /*00c0*/  SHF.R.S32.HI R0, RZ, 0x1f, R13 ;  /* 0x0000001fff007819 */ /* 0x000fe4000001140d */
[----:B------:R-:W-:Y:S02]  /*00d0*/  ISETP.GE.AND P0, PT, R13, 0x40, PT ;  /* 0x000000400d00780c */ /* 0x000fe40003f06270 */
[CC--:B------:R-:W-:Y:S02]  /*00e0*/  LEA.HI R10, R0.reuse, R13.reuse, RZ, 0x2 ;  /* 0x0000000d000a7211 */ /* 0x0c0fe400078f10ff */
[----:B------:R-:W-:Y:S02]  /*00f0*/  LEA.HI R0, R0, R13, RZ, 0x4 ;  /* 0x0000000d00007211 */ /* 0x000fe400078f20ff */
[----:B------:R-:W-:Y:S02]  /*0100*/  SHF.R.S32.HI R11, RZ, 0x2, R10 ;  /* 0x00000002ff0b7819 */ /* 0x000fe4000001140a */
[----:B------:R-:W-:-:S02]  /*0110*/  LOP3.LUT R14, R10, 0xfffffffc, RZ, 0xc0, !PT ;  /* 0xfffffffc0a0e7812 */ /* 0x000fc400078ec0ff */
[C---:B------:R-:W-:Y:S02]  /*0120*/  LEA.HI R12, R11.reuse, R11, RZ, 0x2 ;  /* 0x0000000b0b0c7211 */ /* 0x040fe400078f10ff */
[----:B------:R-:W-:Y:S02]  /*0130*/  SHF.R.S32.HI R10, RZ, 0x4, R0 ;  /* 0x00000004ff0a7819 */ /* 0x000fe40000011400 */
[----:B------:R-:W-:Y:S02]  /*0140*/  LOP3.LUT R12, R12, 0xfffffffc, RZ, 0xc0, !PT ;  /* 0xfffffffc0c0c7812 */ /* 0x000fe400078ec0ff */
[----:B------:R-:W-:Y:S02]  /*0150*/  IADD3 R17, R13, -R14, RZ ;  /* 0x8000000e0d117210 */ /* 0x000fe40007ffe0ff */
[----:B------:R-:W-:Y:S01]  /*0160*/  LOP3.LUT R0, R0, 0xfffffff0, RZ, 0xc0, !PT ;  /* 0xfffffff000007812 */ /* 0x000fe200078ec0ff */
[----:B------:R-:W-:Y:S02]  /*0170*/  IMAD.IADD R15, R11, 0x1, -R12 ;  /* 0x000000010b0f7824 */ /* 0x000fe400078e0a0c */
[----:B------:R-:W-:Y:S01]  /*0180*/  IMAD R21, R10, 0x18, R17 ;  /* 0x000000180a157824 */ /* 0x000fe200078e0211 */
[----:B------:R-:W-:Y:S01]  /*0190*/  IADD3 R11, R13, -R0, RZ ;  /* 0x800000000d0b7210 */ /* 0x000fe20007ffe0ff */
[----:B------:R-:W-:Y:S01]  /*01a0*/  IMAD.MOV.U32 R12, RZ, RZ, RZ ;  /* 0x000000ffff0c7224 */ /* 0x000fe200078e00ff */
[----:B------:R-:W-:Y:S01]  /*01b0*/  CS2R R16, SRZ ;  /* 0x0000000000107805 */ /* 0x000fe2000001ff00 */
[----:B------:R-:W-:Y:S01]  /*01c0*/  HFMA2.MMA R14, -RZ, RZ, 0, 0 ;  /* 0x00000000ff0e7435 */ /* 0x000fe200000001ff */
[----:B--2---:R-:W-:Y:S01]  /*01d0*/  IMAD.WIDE R4, R15, 0x4, R4 ;  /* 0x000000040f047825 */ /* 0x004fe200078e0204 */
[----:B------:R-:W-:-:S03]  /*01e0*/  MOV R0, RZ ;  /* 0x000000ff00007202 */ /* 0x000fc60000000f00 */
[----:B------:R-:W-:Y:S01]  /*01f0*/  VIADD R23, R21, 0x4 ;  /* 0x0000000415177836 */ /* 0x000fe20000000000 */
[----:B------:R-:W2:Y:S01]  /*0200*/  @!P0 LDG.E.EL R19, desc[UR4][R4.64] ;  /* 0x0000000404138981 */ /* 0x000ea2000c2e1900 */
[----:B----4-:R-:W-:-:S03]  /*0210*/  IMAD.WIDE R2, R11, 0x4, R2 ;  /* 0x000000040b027825 */ /* 0x010fc600078e0202 */
[----:B------:R1:W3:Y:S01]  /*0220*/  @!P0 LDG.E.EL R12, desc[UR4][R4.64] ;  /* 0x00000004040c8981 */ /* 0x0002e2000c2e1900 */
[--C-:B-----5:R-:W-:Y:S01]  /*0230*/  IMAD.WIDE R10, R21, 0x4, R8.reuse ;  /* 0x00000004150a7825 */ /* 0x120fe200078e0208 */
[----:B------:R-:W-:Y:S02]  /*0240*/  CS2R R20, SRZ ;  /* 0x0000000000147805 */ /* 0x000fe4000001ff00 */
[----:B------:R4:W2:Y:S01]  /*0250*/  @!P0 LDG.E.EL.64 R16, desc[UR4][R2.64] ;  /* 0x0000000402108981 */ /* 0x0008a2000c2e1b00 */
[----:B------:R-:W-:Y:S01]  /*0260*/  IMAD.WIDE R8, R23, 0x4, R8 ;  /* 0x0000000417087825 */ /* 0x000fe200078e0208 */
[----:B------:R-:W-:-:S03]  /*0270*/  CS2R R22, SRZ ;  /* 0x0000000000167805 */ /* 0x000fc6000001ff00 */
[----:B0-----:R-:W-:Y:S01]  /*0280*/  IMAD.WIDE R6, R15, 0x4, R6 ;  /* 0x000000040f067825 */ /* 0x001fe200078e0206 */
[----:B------:R-:W5:Y:S01]  /*0290*/  @!P0 LDG.E.EL.64 R20, desc[UR4][R8.64] ;  /* 0x0000000408148981 */ /* 0x000f62000c2e1b00 */
[----:B-1----:R-:W4:Y:S03]  /*02a0*/  LDC.64 R4, c[0x0][0x230] ;  /* 0x00008c00ff047b82 */ /* 0x002f260000000a00 */
[----:B------:R-:W5:Y:S04]  /*02b0*/  @!P0 LDG.E.EL R0, desc[UR4][R6.64] ;  /* 0x0000000406008981 */ /* 0x000f68000c2e1900 */
[----:B------:R-:W5:Y:S04]  /*02c0*/  @!P0 LDG.E.EL R14, desc[UR4][R6.64] ;  /* 0x00000004060e8981 */ /* 0x000f68000c2e1900 */
[----:B------:R-:W5:Y:S01]  /*02d0*/  @!P0 LDG.E.EL.64 R22, desc[UR4][R10.64] ;  /* 0x000000040a168981 */ /* 0x000f62000c2e1b00 */
[----:B----4-:R-:W-:-:S04]  /*02e0*/  IMAD.WIDE R2, R13, 0x4, R4 ;  /* 0x000000040d027825 */ /* 0x010fc800078e0204 */
[----:B--2---:R-:W-:Y:S01]  /*02f0*/  FADD R19, -R19, R16 ;  /* 0x0000001013137221 */ /* 0x004fe20000000100 */
[----:B---3--:R-:W-:Y:S01]  /*0300*/  FADD R17, -R12, R17 ;  /* 0x000000110c117221 */ /* 0x008fe20000000100 */
[----:B-----5:R-:W-:Y:S01]  /*0310*/  FADD R20, R20, 1 ;  /* 0x3f80000014147421 */ /* 0x020fe20000000000 */
[----:B------:R-:W-:Y:S01]  /*0320*/  FADD R21, R21, 1 ;  /* 0x3f80000015157421 */ /* 0x000fe20000000000 */
[----:B------:R-:W-:Y:S01]  /*0330*/  FMUL R19, R19, R0 ;  /* 0x0000000013137220 */ /* 0x000fe20000400000 */
[----:B------:R-:W-:-:S03]  /*0340*/  FMUL R14, R17, R14 ;  /* 0x0000000e110e7220 */ /* 0x000fc60000400000 */
[----:B------:R-:W-:Y:S01]  /*0350*/  FFMA R20, R19, R20, R22 ;  /* 0x0000001413147223 */ /* 0x000fe20000000016 */
[----:B------:R-:W-:Y:S01]  /*0360*/  FFMA R21, R14, R21, R23 ;  /* 0x000000150e157223 */ /* 0x000fe20000000017 */
[----:B------:R-:W-:Y:S06]  /*0370*/  @P0 EXIT ;  /* 0x000000000000094d */ /* 0x000fec0003800000 */
[----:B------:R-:W-:Y:S01]  /*0380*/  STG.E.64 desc[UR4][R2.64], R20 ;  /* 0x0000001402007986 */ /* 0x000fe2000c101b04 */
[----:B------:R-:W-:Y:S05]  /*0390*/  EXIT ;  /* 0x000000000000794d */ /* 0x000fea0003800000 */
.L_x_0:
[----:B------:R-:W-:-:S00]  /*03a0*/  BRA `(.L_x_0) ;  /* 0xfffffffc00fc7947 */ /* 0x000fc0000383ffff */
[----:B------:R-:W-:-:S00]  /*03b0*/  NOP ;  /* 0x0000000000007918 */ /* 0x000fc00000000000 */
        /* <DEDUP_REMOVED lines=12> */
.L_x_1:


//--------------------- .nv.constant0.triton_poi_fused_add_mul_native_layer_norm_2 --------------------------
	.section	.nv.constant0.triton_poi_fused_add_mul_native_layer_norm_2,"a",@progbits
	.sectionflags	@""
	.align	4
.nv.constant0.triton_poi_fused_add_mul_native_layer_norm_2:
	.zero		572
